	.headerflags	@"EF_CUDA_TEXMODE_UNIFIED EF_CUDA_64BIT_ADDRESS EF_CUDA_ACCELERATORS EF_CUDA_SM90 EF_CUDA_VIRTUAL_SM(EF_CUDA_SM90)"
	.elftype	@"ET_EXEC"


//--------------------- .nv.info                  --------------------------
	.section	.nv.info,"",@"SHT_CUDA_INFO"
	.align	4


	//----- nvinfo : EIATTR_REGCOUNT
	.align		4
        /*0000*/ 	.byte	0x04, 0x2f
        /*0002*/ 	.short	(.L_1 - .L_0)
	.align		4
.L_0:
        /*0004*/ 	.word	index@(triton_poi_fused_cat_38)
        /*0008*/ 	.word	0x00000010


	//----- nvinfo : EIATTR_MIN_STACK_SIZE
	.align		4
.L_1:
        /*000c*/ 	.byte	0x04, 0x12
        /*000e*/ 	.short	(.L_3 - .L_2)
	.align		4
.L_2:
        /*0010*/ 	.word	index@(triton_poi_fused_cat_38)
        /*0014*/ 	.word	0x00000000


	//----- nvinfo : EIATTR_FRAME_SIZE
	.align		4
.L_3:
        /*0018*/ 	.byte	0x04, 0x11
        /*001a*/ 	.short	(.L_5 - .L_4)
	.align		4
.L_4:
        /*001c*/ 	.word	index@(triton_poi_fused_cat_38)
        /*0020*/ 	.word	0x00000000


	//----- nvinfo : EIATTR_MIN_STACK_SIZE
	.align		4
.L_5:
        /*0024*/ 	.byte	0x04, 0x12
        /*0026*/ 	.short	(.L_7 - .L_6)
	.align		4
.L_6:
        /*0028*/ 	.word	index@(triton_poi_fused_cat_38)
        /*002c*/ 	.word	0x00000000
.L_7:


//--------------------- .nv.info.triton_poi_fused_cat_38 --------------------------
	.section	.nv.info.triton_poi_fused_cat_38,"",@"SHT_CUDA_INFO"
	.sectionflags	@""
	.align	4


	//----- nvinfo : EIATTR_CUDA_API_VERSION
	.align		4
        /*0000*/ 	.byte	0x04, 0x37
        /*0002*/ 	.short	(.L_9 - .L_8)
.L_8:
        /*0004*/ 	.word	0x0000007c


	//----- nvinfo : EIATTR_KPARAM_INFO
	.align		4
.L_9:
        /*0008*/ 	.byte	0x04, 0x17
        /*000a*/ 	.short	(.L_11 - .L_10)
.L_10:
        /*000c*/ 	.word	0x00000000
        /*0010*/ 	.short	0x0003
        /*0012*/ 	.short	0x0018
        /*0014*/ 	.byte	0x00, 0xf0, 0x11, 0x00


	//----- nvinfo : EIATTR_KPARAM_INFO
	.align		4
.L_11:
        /*0018*/ 	.byte	0x04, 0x17
        /*001a*/ 	.short	(.L_13 - .L_12)
.L_12:
        /*001c*/ 	.word	0x00000000
        /*0020*/ 	.short	0x0002
        /*0022*/ 	.short	0x0010
        /*0024*/ 	.byte	0x00, 0xf4, 0x21, 0x00


	//----- nvinfo : EIATTR_KPARAM_INFO
	.align		4
.L_13:
        /*0028*/ 	.byte	0x04, 0x17
        /*002a*/ 	.short	(.L_15 - .L_14)
.L_14:
        /*002c*/ 	.word	0x00000000
        /*0030*/ 	.short	0x0001
        /*0032*/ 	.short	0x0008
        /*0034*/ 	.byte	0x00, 0xf4, 0x21, 0x00


	//----- nvinfo : EIATTR_KPARAM_INFO
	.align		4
.L_15:
        /*0038*/ 	.byte	0x04, 0x17
        /*003a*/ 	.short	(.L_17 - .L_16)
.L_16:
        /*003c*/ 	.word	0x00000000
        /*0040*/ 	.short	0x0000
        /*0042*/ 	.short	0x0000
        /*0044*/ 	.byte	0x00, 0xf4, 0x21, 0x00


	//----- nvinfo : EIATTR_SPARSE_MMA_MASK
	.align		4
.L_17:
        /*0048*/ 	.byte	0x03, 0x50
        /*004a*/ 	.short	0x0000


	//----- nvinfo : EIATTR_MAXREG_COUNT
	.align		4
        /*004c*/ 	.byte	0x03, 0x1b
        /*004e*/ 	.short	0x00ff


	//----- nvinfo : EIATTR_EXIT_INSTR_OFFSETS
	.align		4
        /*0050*/ 	.byte	0x04, 0x1c
        /*0052*/ 	.short	(.L_19 - .L_18)


	//   ....[0]....
.L_18:
        /*0054*/ 	.word	0x00000430


	//----- nvinfo : EIATTR_REQNTID
	.align		4
.L_19:
        /*0058*/ 	.byte	0x04, 0x10
        /*005a*/ 	.short	(.L_21 - .L_20)
.L_20:
        /*005c*/ 	.word	0x00000100
        /*0060*/ 	.word	0x00000001
        /*0064*/ 	.word	0x00000001


	//----- nvinfo : EIATTR_CBANK_PARAM_SIZE
	.align		4
.L_21:
        /*0068*/ 	.byte	0x03, 0x19
        /*006a*/ 	.short	0x001c


	//----- nvinfo : EIATTR_PARAM_CBANK
	.align		4
        /*006c*/ 	.byte	0x04, 0x0a
        /*006e*/ 	.short	(.L_23 - .L_22)
	.align		4
.L_22:
        /*0070*/ 	.word	index@(.nv.constant0.triton_poi_fused_cat_38)
        /*0074*/ 	.short	0x0210
        /*0076*/ 	.short	0x001c


	//----- nvinfo : EIATTR_SW_WAR
	.align		4
.L_23:
        /*0078*/ 	.byte	0x04, 0x36
        /*007a*/ 	.short	(.L_25 - .L_24)
.L_24:
        /*007c*/ 	.word	0x00000008
.L_25:


//--------------------- .nv.callgraph             --------------------------
	.section	.nv.callgraph,"",@"SHT_CUDA_CALLGRAPH"
	.align	4
	.sectionentsize	8
	.align		4
        /*0000*/ 	.word	0x00000000
	.align		4
        /*0004*/ 	.word	0xffffffff
	.align		4
        /*0008*/ 	.word	0x00000000
	.align		4
        /*000c*/ 	.word	0xfffffffe
	.align		4
        /*0010*/ 	.word	0x00000000
	.align		4
        /*0014*/ 	.word	0xfffffffd
	.align		4
        /*0018*/ 	.word	0x00000000
	.align		4
        /*001c*/ 	.word	0xfffffffc


//--------------------- .text.triton_poi_fused_cat_38 --------------------------
	.section	.text.triton_poi_fused_cat_38,"ax",@progbits
	.align	128
        .global         triton_poi_fused_cat_38
        .type           triton_poi_fused_cat_38,@function
        .size           triton_poi_fused_cat_38,(.L_x_1 - triton_poi_fused_cat_38)
        .other          triton_poi_fused_cat_38,@"STO_CUDA_ENTRY STV_DEFAULT"
triton_poi_fused_cat_38:
.text.triton_poi_fused_cat_38:
[----:B------:R-:W-:Y:S01]  /*0000*/  LDC R1, c[0x0][0x28] ;  /* 0x00000a00ff017b82 */ /* 0x000fe20000000800 */
[----:B------:R-:W1:Y:S07]  /*0010*/  S2R R0, SR_TID.X ;  /* 0x0000000000007919 */ /* 0x000e6e0000002100 */
[----:B------:R-:W2:Y:S01]  /*0020*/  LDC.64 R8, c[0x0][0x210] ;  /* 0x00008400ff087b82 */ /* 0x000ea20000000a00 */
[----:B------:R-:W-:Y:S01]  /*0030*/  CS2R R6, SRZ ;  /* 0x0000000000067805 */ /* 0x000fe2000001ff00 */
[----:B------:R-:W-:Y:S01]  /*0040*/  ULDC.64 UR4, c[0x0][0x208] ;  /* 0x0000820000047ab9 */ /* 0x000fe20000000a00 */
[----:B------:R-:W3:Y:S01]  /*0050*/  S2R R3, SR_CTAID.X ;  /* 0x0000000000037919 */ /* 0x000ee20000002500 */
[----:B------:R-:W-:Y:S01]  /*0060*/  ULDC.64 UR6, c[0x0][0x218] ;  /* 0x0000860000067ab9 */ /* 0x000fe20000000a00 */
[----:B-1----:R-:W-:-:S05]  /*0070*/  IMAD.SHL.U32 R0, R0, 0x2, RZ ;  /* 0x0000000200007824 */ /* 0x002fca00078e00ff */
[----:B------:R-:W-:-:S05]  /*0080*/  LOP3.LUT R0, R0, 0x1fe, RZ, 0xc0, !PT ;  /* 0x000001fe00007812 */ /* 0x000fca00078ec0ff */
[----:B---3--:R-:W-:-:S04]  /*0090*/  IMAD R0, R3, 0x200, R0 ;  /* 0x0000020003007824 */ /* 0x008fc800078e0200 */
[----:B------:R-:W-:-:S05]  /*00a0*/  IMAD.HI R2, R0, 0x2aaaaaab, RZ ;  /* 0x2aaaaaab00027827 */ /* 0x000fca00078e02ff */
[----:B------:R-:W-:-:S04]  /*00b0*/  SHF.R.U32.HI R3, RZ, 0x1f, R2 ;  /* 0x0000001fff037819 */ /* 0x000fc80000011602 */
[----:B------:R-:W-:-:S05]  /*00c0*/  LEA.HI.SX32 R3, R2, R3, 0x1b ;  /* 0x0000000302037211 */ /* 0x000fca00078fdaff */
[----:B------:R-:W-:-:S04]  /*00d0*/  IMAD R10, R3, -0xc0, R0 ;  /* 0xffffff40030a7824 */ /* 0x000fc800078e0200 */
[----:B------:R-:W-:Y:S01]  /*00e0*/  IMAD R11, R3, 0x100, R10 ;  /* 0x00000100030b7824 */ /* 0x000fe200078e020a */
[----:B------:R-:W-:-:S04]  /*00f0*/  ISETP.GE.AND P1, PT, R10, 0x80, PT ;  /* 0x000000800a00780c */ /* 0x000fc80003f26270 */
[----:B------:R-:W-:-:S05]  /*0100*/  IADD3 R5, R11, 0x80, RZ ;  /* 0x000000800b057810 */ /* 0x000fca0007ffe0ff */
[----:B--2---:R-:W-:-:S05]  /*0110*/  IMAD.WIDE R4, R5, 0x4, R8 ;  /* 0x0000000405047825 */ /* 0x004fca00078e0208 */
[----:B------:R1:W2:Y:S01]  /*0120*/  @!P1 LDG.E.EL.64 R6, desc[UR4][R4.64] ;  /* 0x0000000404069981 */ /* 0x0002a2000c2e1b00 */
[----:B------:R-:W-:Y:S01]  /*0130*/  IMAD.SHL.U32 R13, R3, 0x40, RZ ;  /* 0x00000040030d7824 */ /* 0x000fe200078e00ff */
[----:B------:R-:W-:Y:S01]  /*0140*/  SHF.R.S32.HI R12, RZ, 0x1f, R10 ;  /* 0x0000001fff0c7819 */ /* 0x000fe2000001140a */
[----:B------:R-:W-:Y:S01]  /*0150*/  IMAD.WIDE R8, R11, 0x4, R8 ;  /* 0x000000040b087825 */ /* 0x000fe200078e0208 */
[----:B------:R-:W-:Y:S02]  /*0160*/  CS2R R2, SRZ ;  /* 0x0000000000027805 */ /* 0x000fe4000001ff00 */
[----:B------:R-:W-:Y:S02]  /*0170*/  ISETP.GT.AND P0, PT, R10, 0x7f, PT ;  /* 0x0000007f0a00780c */ /* 0x000fe40003f04270 */
[----:B------:R-:W-:Y:S02]  /*0180*/  IADD3 R11, P2, R10, R13, RZ ;  /* 0x0000000d0a0b7210 */ /* 0x000fe40007f5e0ff */
[----:B------:R-:W3:Y:S02]  /*0190*/  @!P1 LDG.E.EL.64 R2, desc[UR4][R8.64] ;  /* 0x0000000408029981 */ /* 0x000ee4000c2e1b00 */
[----:B------:R-:W-:-:S02]  /*01a0*/  LEA.HI.X.SX32 R12, R13, R12, 0x1, P2 ;  /* 0x0000000c0d0c7211 */ /* 0x000fc400010f0eff */
[C---:B------:R-:W-:Y:S02]  /*01b0*/  LEA R10, P2, R11.reuse, UR6, 0x2 ;  /* 0x000000060b0a7c11 */ /* 0x040fe4000f8410ff */
[----:B-1----:R-:W-:Y:S02]  /*01c0*/  CS2R R4, SRZ ;  /* 0x0000000000047805 */ /* 0x002fe4000001ff00 */
[----:B------:R-:W-:-:S05]  /*01d0*/  LEA.HI.X R11, R11, UR7, R12, 0x2, P2 ;  /* 0x000000070b0b7c11 */ /* 0x000fca00090f140c */
[----:B------:R1:W4:Y:S02]  /*01e0*/  @P0 LDG.E.EL.64 R4, desc[UR4][R10.64+-0x200] ;  /* 0xfffe00040a040981 */ /* 0x000324000c2e1b00 */
[----:B-1----:R-:W-:Y:S01]  /*01f0*/  HFMA2.MMA R11, -RZ, RZ, 1.625, 0 ;  /* 0x3e800000ff0b7435 */ /* 0x002fe200000001ff */
[----:B--2---:R-:W-:Y:S02]  /*0200*/  SEL R6, R6, RZ, !P1 ;  /* 0x000000ff06067207 */ /* 0x004fe40004800000 */
[----:B------:R-:W-:-:S03]  /*0210*/  SEL R7, R7, RZ, !P1 ;  /* 0x000000ff07077207 */ /* 0x000fc60004800000 */
[----:B------:R-:W-:Y:S02]  /*0220*/  FADD R6, RZ, -R6 ;  /* 0x80000006ff067221 */ /* 0x000fe40000000000 */
[----:B------:R-:W-:Y:S02]  /*0230*/  FADD R7, RZ, -R7 ;  /* 0x80000007ff077221 */ /* 0x000fe40000000000 */
[----:B------:R-:W-:Y:S02]  /*0240*/  FMUL R6, R6, 1.4426950216293334961 ;  /* 0x3fb8aa3b06067820 */ /* 0x000fe40000400000 */
[----:B------:R-:W-:-:S03]  /*0250*/  FMUL R12, R7, 1.4426950216293334961 ;  /* 0x3fb8aa3b070c7820 */ /* 0x000fc60000400000 */
[----:B------:R-:W-:Y:S02]  /*0260*/  FSETP.GEU.AND P2, PT, R6, -126, PT ;  /* 0xc2fc00000600780b */ /* 0x000fe40003f4e000 */
[----:B------:R-:W-:-:S11]  /*0270*/  FSETP.GEU.AND P3, PT, R12, -126, PT ;  /* 0xc2fc00000c00780b */ /* 0x000fd60003f6e000 */
[----:B------:R-:W-:Y:S02]  /*0280*/  @!P2 FMUL R6, R6, 0.5 ;  /* 0x3f0000000606a820 */ /* 0x000fe40000400000 */
[----:B------:R-:W-:Y:S02]  /*0290*/  @!P3 FMUL R12, R12, 0.5 ;  /* 0x3f0000000c0cb820 */ /* 0x000fe40000400000 */
[----:B------:R-:W1:Y:S08]  /*02a0*/  MUFU.EX2 R7, R6 ;  /* 0x0000000600077308 */ /* 0x000e700000000800 */
[----:B------:R-:W2:Y:S01]  /*02b0*/  MUFU.EX2 R8, R12 ;  /* 0x0000000c00087308 */ /* 0x000ea20000000800 */
[----:B-1----:R-:W-:-:S04]  /*02c0*/  @!P2 FMUL R7, R7, R7 ;  /* 0x000000070707a220 */ /* 0x002fc80000400000 */
[----:B------:R-:W-:Y:S02]  /*02d0*/  FADD R9, R7, 1 ;  /* 0x3f80000007097421 */ /* 0x000fe40000000000 */
[----:B------:R-:W1:Y:S01]  /*02e0*/  LDC.64 R6, c[0x0][0x220] ;  /* 0x00008800ff067b82 */ /* 0x000e620000000a00 */
[----:B--2---:R-:W-:-:S04]  /*02f0*/  @!P3 FMUL R8, R8, R8 ;  /* 0x000000080808b220 */ /* 0x004fc80000400000 */
[----:B------:R-:W-:Y:S01]  /*0300*/  FADD R8, R8, 1 ;  /* 0x3f80000008087421 */ /* 0x000fe20000000000 */
[----:B------:R-:W-:-:S04]  /*0310*/  FSETP.GT.AND P2, PT, R9, 8.50705917302346158658e+37, PT ;  /* 0x7e8000000900780b */ /* 0x000fc80003f44000 */
[----:B------:R-:W-:-:S09]  /*0320*/  FSETP.GT.AND P3, PT, R8, 8.50705917302346158658e+37, PT ;  /* 0x7e8000000800780b */ /* 0x000fd20003f64000 */
[----:B------:R-:W-:-:S04]  /*0330*/  @P2 FMUL R9, R9, 0.25 ;  /* 0x3e80000009092820 */ /* 0x000fc80000400000 */
[----:B------:R-:W-:Y:S02]  /*0340*/  @P3 FMUL R8, R8, 0.25 ;  /* 0x3e80000008083820 */ /* 0x000fe40000400000 */
[----:B------:R-:W2:Y:S08]  /*0350*/  MUFU.RCP R9, R9 ;  /* 0x0000000900097308 */ /* 0x000eb00000001000 */
[----:B------:R-:W5:Y:S01]  /*0360*/  MUFU.RCP R8, R8 ;  /* 0x0000000800087308 */ /* 0x000f620000001000 */
[----:B------:R-:W-:-:S02]  /*0370*/  FSEL R10, R11, 1, P2 ;  /* 0x3f8000000b0a7808 */ /* 0x000fc40001000000 */
[----:B------:R-:W-:Y:S02]  /*0380*/  FSEL R11, R11, 1, P3 ;  /* 0x3f8000000b0b7808 */ /* 0x000fe40001800000 */
[----:B---3--:R-:W-:Y:S02]  /*0390*/  SEL R13, R2, RZ, !P1 ;  /* 0x000000ff020d7207 */ /* 0x008fe40004800000 */
[----:B------:R-:W-:Y:S01]  /*03a0*/  SEL R2, R3, RZ, !P1 ;  /* 0x000000ff03027207 */ /* 0x000fe20004800000 */
[----:B--2---:R-:W-:Y:S01]  /*03b0*/  FMUL R10, R9, R10 ;  /* 0x0000000a090a7220 */ /* 0x004fe20000400000 */
[----:B-1----:R-:W-:-:S04]  /*03c0*/  IMAD.WIDE R6, R0, 0x4, R6 ;  /* 0x0000000400067825 */ /* 0x002fc800078e0206 */
[----:B-----5:R-:W-:Y:S01]  /*03d0*/  FMUL R11, R8, R11 ;  /* 0x0000000b080b7220 */ /* 0x020fe20000400000 */
[----:B------:R-:W-:Y:S01]  /*03e0*/  FMUL R10, R13, R10 ;  /* 0x0000000a0d0a7220 */ /* 0x000fe20000400000 */
[----:B----4-:R-:W-:Y:S02]  /*03f0*/  @P1 SEL R10, R4, RZ, P0 ;  /* 0x000000ff040a1207 */ /* 0x010fe40000000000 */
[----:B------:R-:W-:Y:S01]  /*0400*/  FMUL R11, R2, R11 ;  /* 0x0000000b020b7220 */ /* 0x000fe20000400000 */
[----:B------:R-:W-:-:S05]  /*0410*/  @P1 SEL R11, R5, RZ, P0 ;  /* 0x000000ff050b1207 */ /* 0x000fca0000000000 */
[----:B------:R-:W-:Y:S01]  /*0420*/  STG.E.64 desc[UR4][R6.64], R10 ;  /* 0x0000000a06007986 */ /* 0x000fe2000c101b04 */
[----:B------:R-:W-:Y:S05]  /*0430*/  EXIT ;  /* 0x000000000000794d */ /* 0x000fea0003800000 */
.L_x_0:
[----:B------:R-:W-:-:S00]  /*0440*/  BRA `(.L_x_0) ;  /* 0xfffffffc00fc7947 */ /* 0x000fc0000383ffff */
[----:B------:R-:W-:-:S00]  /*0450*/  NOP ;  /* 0x0000000000007918 */ /* 0x000fc00000000000 */
        /* <DEDUP_REMOVED lines=10> */
.L_x_1:


//--------------------- .nv.constant0.triton_poi_fused_cat_38 --------------------------
	.section	.nv.constant0.triton_poi_fused_cat_38,"a",@progbits
	.sectionflags	@""
	.align	4
.nv.constant0.triton_poi_fused_cat_38:
	.zero		556
